//
// Generated by NVIDIA NVVM Compiler
//
// Compiler Build ID: CL-36424714
// Cuda compilation tools, release 13.0, V13.0.88
// Based on NVVM 20.0.0
//

.version 9.0
.target sm_100
.address_size 64


.func  (.param .b32 func_retval0) _Z9factoriali(
	.param .b32 _Z9factoriali_param_0
)
{
	.reg .pred 	%p<6>;
	.reg .b32 	%r<43>;

	ld.param.u32 	%r40, [_Z9factoriali_param_0];
	setp.eq.s32 	%p1, %r40, 0;
	mov.b32 	%r42, 1;
	@%p1 bra 	$L__BB0_8;
	and.b32  	%r1, %r40, 3;
	setp.lt.u32 	%p2, %r40, 4;
	mov.b32 	%r42, 1;
	@%p2 bra 	$L__BB0_5;
	add.s32 	%r34, %r40, -1;
	and.b32  	%r27, %r40, -4;
	neg.s32 	%r33, %r27;
	mov.b32 	%r42, 1;
$L__BB0_3:
	add.s32 	%r28, %r34, -2;
	mad.lo.s32 	%r29, %r42, %r34, %r42;
	add.s32 	%r30, %r34, -1;
	mul.lo.s32 	%r31, %r34, %r29;
	mul.lo.s32 	%r32, %r30, %r31;
	mul.lo.s32 	%r42, %r28, %r32;
	add.s32 	%r34, %r34, -4;
	add.s32 	%r33, %r33, 4;
	setp.ne.s32 	%p3, %r33, 0;
	@%p3 bra 	$L__BB0_3;
	add.s32 	%r40, %r34, 1;
$L__BB0_5:
	setp.eq.s32 	%p4, %r1, 0;
	@%p4 bra 	$L__BB0_8;
	neg.s32 	%r39, %r1;
$L__BB0_7:
	.pragma "nounroll";
	add.s32 	%r18, %r40, -1;
	mul.lo.s32 	%r42, %r40, %r42;
	add.s32 	%r39, %r39, 1;
	setp.ne.s32 	%p5, %r39, 0;
	mov.u32 	%r40, %r18;
	@%p5 bra 	$L__BB0_7;
$L__BB0_8:
	st.param.b32 	[func_retval0], %r42;
	ret;

}
	// .globl	_Z6kerneliPi
.visible .entry _Z6kerneliPi(
	.param .u32 _Z6kerneliPi_param_0,
	.param .u64 .ptr .align 1 _Z6kerneliPi_param_1
)
{
	.reg .b32 	%r<4>;
	.reg .b64 	%rd<3>;

	ld.param.u32 	%r1, [_Z6kerneliPi_param_0];
	ld.param.u64 	%rd1, [_Z6kerneliPi_param_1];
	cvta.to.global.u64 	%rd2, %rd1;
	{ // callseq 0, 0
	.param .b32 param0;
	st.param.b32 	[param0], %r1;
	.param .b32 retval0;
	call.uni (retval0), 
	_Z9factoriali, 
	(
	param0
	);
	ld.param.b32 	%r2, [retval0];
	} // callseq 0
	st.global.u32 	[%rd2], %r2;
	ret;

}


// ===== COMPILED SASS (sm_100) =====

	.target	sm_100

	.elftype	@"ET_EXEC"


//--------------------- .note.nv.tkinfo           --------------------------
	.section	.note.nv.tkinfo,"",@"SHT_NOTE"
	.sectionflags	@"SHF_NOTE_NV_TKINFO"
	.tkinfo
        /*0018*/ 	.word	0x00000002
        /*0030*/ 	.string	""
        /*0030*/ 	.string	"ptxas"
        /*0030*/ 	.string	"Cuda compilation tools, release 13.0, V13.0.88"
        /*0030*/ 	.string	"Build cuda_13.0.r13.0/compiler.36424714_0"
        /*0030*/ 	.string	"-arch sm_100 -m 64 "



//--------------------- .note.nv.cuinfo           --------------------------
	.section	.note.nv.cuinfo,"",@"SHT_NOTE"
	.sectionflags	@"SHF_NOTE_NV_CUINFO"
        /*0018*/ 	.short	0x0002
        /*001a*/ 	.short	0x0064
        /*001c*/ 	.short	0x0082
	.zero		2


//--------------------- .nv.info                  --------------------------
	.section	.nv.info,"",@"SHT_CUDA_INFO"
	.align	4


	//----- nvinfo : EIATTR_REGCOUNT
	.align		4
        /*0000*/ 	.byte	0x04, 0x2f
        /*0002*/ 	.short	(.L_1 - .L_0)
	.align		4
.L_0:
        /*0004*/ 	.word	index@(_Z6kerneliPi)
        /*0008*/ 	.word	0x00000008


	//----- nvinfo : EIATTR_FRAME_SIZE
	.align		4
.L_1:
        /*000c*/ 	.byte	0x04, 0x11
        /*000e*/ 	.short	(.L_3 - .L_2)
	.align		4
.L_2:
        /*0010*/ 	.word	index@($_Z6kerneliPi$_Z9factoriali)
        /*0014*/ 	.word	0x00000000


	//----- nvinfo : EIATTR_FRAME_SIZE
	.align		4
.L_3:
        /*0018*/ 	.byte	0x04, 0x11
        /*001a*/ 	.short	(.L_5 - .L_4)
	.align		4
.L_4:
        /*001c*/ 	.word	index@(_Z6kerneliPi)
        /*0020*/ 	.word	0x00000000


	//----- nvinfo : EIATTR_MIN_STACK_SIZE
	.align		4
.L_5:
        /*0024*/ 	.byte	0x04, 0x12
        /*0026*/ 	.short	(.L_7 - .L_6)
	.align		4
.L_6:
        /*0028*/ 	.word	index@(_Z6kerneliPi)
        /*002c*/ 	.word	0x00000000
.L_7:


//--------------------- .nv.compat                --------------------------
	.section	.nv.compat,"",@"SHT_CUDA_COMPAT_INFO"
	.align	4
        /*0000*/ 	.byte	0x02, 0x09, 0x00, 0x00, 0x02, 0x02, 0x01, 0x00, 0x02, 0x05, 0x05, 0x00, 0x03, 0x07, 0x01, 0x01
        /*0010*/ 	.byte	0x02, 0x03, 0x00, 0x00, 0x02, 0x06, 0x01, 0x00, 0x04, 0x0b, 0x08, 0x00, 0x09, 0x00, 0x00, 0x00
        /*0020*/ 	.byte	0x00, 0x00, 0x00, 0x00


//--------------------- .nv.info._Z6kerneliPi     --------------------------
	.section	.nv.info._Z6kerneliPi,"",@"SHT_CUDA_INFO"
	.sectionflags	@""
	.align	4


	//----- nvinfo : EIATTR_CUDA_API_VERSION
	.align		4
        /*0000*/ 	.byte	0x04, 0x37
        /*0002*/ 	.short	(.L_9 - .L_8)
.L_8:
        /*0004*/ 	.word	0x00000082


	//----- nvinfo : EIATTR_KPARAM_INFO
	.align		4
.L_9:
        /*0008*/ 	.byte	0x04, 0x17
        /*000a*/ 	.short	(.L_11 - .L_10)
.L_10:
        /*000c*/ 	.word	0x00000000
        /*0010*/ 	.short	0x0001
        /*0012*/ 	.short	0x0008
        /*0014*/ 	.byte	0x00, 0xf5, 0x21, 0x00


	//----- nvinfo : EIATTR_KPARAM_INFO
	.align		4
.L_11:
        /*0018*/ 	.byte	0x04, 0x17
        /*001a*/ 	.short	(.L_13 - .L_12)
.L_12:
        /*001c*/ 	.word	0x00000000
        /*0020*/ 	.short	0x0000
        /*0022*/ 	.short	0x0000
        /*0024*/ 	.byte	0x00, 0xf0, 0x11, 0x00


	//----- nvinfo : EIATTR_SPARSE_MMA_MASK
	.align		4
.L_13:
        /*0028*/ 	.byte	0x03, 0x50
        /*002a*/ 	.short	0x0000


	//----- nvinfo : EIATTR_MAXREG_COUNT
	.align		4
        /*002c*/ 	.byte	0x03, 0x1b
        /*002e*/ 	.short	0x00ff


	//----- nvinfo : EIATTR_MERCURY_ISA_VERSION
	.align		4
        /*0030*/ 	.byte	0x03, 0x5f
        /*0032*/ 	.short	0x0101


	//----- nvinfo : EIATTR_VRC_CTA_INIT_COUNT
	.align		4
        /*0034*/ 	.byte	0x02, 0x4a
	.zero		1
	.zero		1


	//----- nvinfo : EIATTR_EXIT_INSTR_OFFSETS
	.align		4
        /*0038*/ 	.byte	0x04, 0x1c
        /*003a*/ 	.short	(.L_15 - .L_14)


	//   ....[0]....
.L_14:
        /*003c*/ 	.word	0x00000060


	//----- nvinfo : EIATTR_CRS_STACK_SIZE
	.align		4
.L_15:
        /*0040*/ 	.byte	0x04, 0x1e
        /*0042*/ 	.short	(.L_17 - .L_16)
.L_16:
        /*0044*/ 	.word	0x00000000


	//----- nvinfo : EIATTR_CBANK_PARAM_SIZE
	.align		4
.L_17:
        /*0048*/ 	.byte	0x03, 0x19
        /*004a*/ 	.short	0x0010


	//----- nvinfo : EIATTR_PARAM_CBANK
	.align		4
        /*004c*/ 	.byte	0x04, 0x0a
        /*004e*/ 	.short	(.L_19 - .L_18)
	.align		4
.L_18:
        /*0050*/ 	.word	index@(.nv.constant0._Z6kerneliPi)
        /*0054*/ 	.short	0x0380
        /*0056*/ 	.short	0x0010


	//----- nvinfo : EIATTR_SW_WAR
	.align		4
.L_19:
        /*0058*/ 	.byte	0x04, 0x36
        /*005a*/ 	.short	(.L_21 - .L_20)
.L_20:
        /*005c*/ 	.word	0x00000008
.L_21:


//--------------------- .nv.callgraph             --------------------------
	.section	.nv.callgraph,"",@"SHT_CUDA_CALLGRAPH"
	.align	4
	.sectionentsize	8
	.align		4
        /*0000*/ 	.word	0x00000000
	.align		4
        /*0004*/ 	.word	0xffffffff
	.align		4
        /*0008*/ 	.word	0x00000000
	.align		4
        /*000c*/ 	.word	0xfffffffe
	.align		4
        /*0010*/ 	.word	0x00000000
	.align		4
        /*0014*/ 	.word	0xfffffffd
	.align		4
        /*0018*/ 	.word	0x00000000
	.align		4
        /*001c*/ 	.word	0xfffffffc


//--------------------- .text._Z6kerneliPi        --------------------------
	.section	.text._Z6kerneliPi,"ax",@progbits
	.align	128
        .global         _Z6kerneliPi
        .type           _Z6kerneliPi,@function
        .size           _Z6kerneliPi,(.L_x_9 - _Z6kerneliPi)
        .other          _Z6kerneliPi,@"STO_CUDA_ENTRY STV_DEFAULT"
_Z6kerneliPi:
.text._Z6kerneliPi:
[----:B------:R-:W-:Y:S01]  /*0000*/  LDC R1, c[0x0][0x37c] ;  /* 0x0000df00ff017b82 */ /* 0x000fe20000000800 */
[----:B------:R-:W-:Y:S01]  /*0010*/  MOV R2, 0x40 ;  /* 0x0000004000027802 */ /* 0x000fe20000000f00 */
[----:B------:R-:W0:Y:S06]  /*0020*/  LDCU.64 UR10, c[0x0][0x358] ;  /* 0x00006b00ff0a77ac */ /* 0x000e2c0008000a00 */
[----:B0-----:R-:W-:Y:S05]  /*0030*/  CALL.REL.NOINC `($_Z6kerneliPi$_Z9factoriali) ;  /* 0x00000000000c7944 */ /* 0x001fea0003c00000 */
[----:B------:R-:W0:Y:S02]  /*0040*/  LDC.64 R2, c[0x0][0x388] ;  /* 0x0000e200ff027b82 */ /* 0x000e240000000a00 */
[----:B0-----:R-:W-:Y:S01]  /*0050*/  STG.E desc[UR10][R2.64], R5 ;  /* 0x0000000502007986 */ /* 0x001fe2000c10190a */
[----:B------:R-:W-:Y:S05]  /*0060*/  EXIT ;  /* 0x000000000000794d */ /* 0x000fea0003800000 */
        .type           $_Z6kerneliPi$_Z9factoriali,@function
        .size           $_Z6kerneliPi$_Z9factoriali,(.L_x_9 - $_Z6kerneliPi$_Z9factoriali)
$_Z6kerneliPi$_Z9factoriali:
[----:B------:R-:W0:Y:S01]  /*0070*/  LDCU UR4, c[0x0][0x380] ;  /* 0x00007000ff0477ac */ /* 0x000e220008000800 */
[----:B------:R-:W-:Y:S01]  /*0080*/  UMOV UR5, 0x1 ;  /* 0x0000000100057882 */ /* 0x000fe20000000000 */
[----:B0-----:R-:W-:-:S09]  /*0090*/  UISETP.NE.AND UP0, UPT, UR4, URZ, UPT ;  /* 0x000000ff0400728c */ /* 0x001fd2000bf05270 */
[----:B------:R-:W-:Y:S05]  /*00a0*/  BRA.U !UP0, `(.L_x_0) ;  /* 0x0000000508607547 */ /* 0x000fea000b800000 */
[----:B------:R-:W0:Y:S01]  /*00b0*/  LDCU UR4, c[0x0][0x380] ;  /* 0x00007000ff0477ac */ /* 0x000e220008000800 */
[----:B------:R-:W-:Y:S01]  /*00c0*/  UMOV UR5, 0x1 ;  /* 0x0000000100057882 */ /* 0x000fe20000000000 */
[----:B0-----:R-:W-:Y:S02]  /*00d0*/  UISETP.GE.U32.AND UP0, UPT, UR4, 0x4, UPT ;  /* 0x000000040400788c */ /* 0x001fe4000bf06070 */
[----:B------:R-:W-:-:S07]  /*00e0*/  ULOP3.LUT UR9, UR4, 0x3, URZ, 0xc0, !UPT ;  /* 0x0000000304097892 */ /* 0x000fce000f8ec0ff */
[----:B------:R-:W-:Y:S05]  /*00f0*/  BRA.U !UP0, `(.L_x_1) ;  /* 0x0000000508287547 */ /* 0x000fea000b800000 */
[----:B------:R-:W-:Y:S02]  /*0100*/  ULOP3.LUT UR5, UR4, 0xfffffffc, URZ, 0xc0, !UPT ;  /* 0xfffffffc04057892 */ /* 0x000fe4000f8ec0ff */
[----:B------:R-:W-:Y:S02]  /*0110*/  UIADD3 UR4, UPT, UPT, UR4, -0x1, URZ ;  /* 0xffffffff04047890 */ /* 0x000fe4000fffe0ff */
[----:B------:R-:W-:-:S03]  /*0120*/  UIADD3 UR6, UPT, UPT, -UR5, URZ, URZ ;  /* 0x000000ff05067290 */ /* 0x000fc6000fffe1ff */
[----:B------:R-:W-:Y:S01]  /*0130*/  UMOV UR5, 0x1 ;  /* 0x0000000100057882 */ /* 0x000fe20000000000 */
[----:B------:R-:W-:-:S09]  /*0140*/  UISETP.GE.AND UP0, UPT, UR6, URZ, UPT ;  /* 0x000000ff0600728c */ /* 0x000fd2000bf06270 */
[----:B------:R-:W-:Y:S05]  /*0150*/  BRA.U UP0, `(.L_x_2) ;  /* 0x0000000100e47547 */ /* 0x000fea000b800000 */
[----:B------:R-:W-:Y:S02]  /*0160*/  UIADD3 UR7, UPT, UPT, -UR6, URZ, URZ ;  /* 0x000000ff06077290 */ /* 0x000fe4000fffe1ff */
[----:B------:R-:W-:Y:S02]  /*0170*/  UPLOP3.LUT UP0, UPT, UPT, UPT, UPT, 0x80, 0x8 ;  /* 0x000000000008789c */ /* 0x000fe40003f0f070 */
[----:B------:R-:W-:-:S09]  /*0180*/  UISETP.GT.AND UP1, UPT, UR7, 0xc, UPT ;  /* 0x0000000c0700788c */ /* 0x000fd2000bf24270 */
[----:B------:R-:W-:Y:S05]  /*0190*/  BRA.U !UP1, `(.L_x_3) ;  /* 0x0000000109807547 */ /* 0x000fea000b800000 */
[----:B------:R-:W-:-:S11]  /*01a0*/  UPLOP3.LUT UP0, UPT, UPT, UPT, UPT, 0x40, 0x4 ;  /* 0x000000000004789c */ /* 0x000fd60003f0e870 */
.L_x_4:
[----:B------:R-:W-:Y:S02]  /*01b0*/  UIMAD UR5, UR4, UR5, UR5 ;  /* 0x00000005040572a4 */ /* 0x000fe4000f8e0205 */
[----:B------:R-:W-:Y:S02]  /*01c0*/  UIADD3 UR7, UPT, UPT, UR4, -0x1, URZ ;  /* 0xffffffff04077890 */ /* 0x000fe4000fffe0ff */
[----:B------:R-:W-:Y:S02]  /*01d0*/  UIMAD UR8, UR5, UR4, URZ ;  /* 0x00000004050872a4 */ /* 0x000fe4000f8e02ff */
[----:B------:R-:W-:Y:S02]  /*01e0*/  UIADD3 UR5, UPT, UPT, UR4, -0x2, URZ ;  /* 0xfffffffe04057890 */ /* 0x000fe4000fffe0ff */
[----:B------:R-:W-:Y:S02]  /*01f0*/  UIMAD UR7, UR7, UR8, URZ ;  /* 0x00000008070772a4 */ /* 0x000fe4000f8e02ff */
[----:B------:R-:W-:-:S02]  /*0200*/  UIADD3 UR8, UPT, UPT, UR4, -0x4, URZ ;  /* 0xfffffffc04087890 */ /* 0x000fc4000fffe0ff */
[----:B------:R-:W-:Y:S02]  /*0210*/  UIMAD UR5, UR5, UR7, URZ ;  /* 0x00000007050572a4 */ /* 0x000fe4000f8e02ff */
[----:B------:R-:W-:Y:S02]  /*0220*/  UIADD3 UR7, UPT, UPT, UR4, -0x5, URZ ;  /* 0xfffffffb04077890 */ /* 0x000fe4000fffe0ff */
[----:B------:R-:W-:Y:S02]  /*0230*/  UIMAD UR5, UR5, UR8, UR5 ;  /* 0x00000008050572a4 */ /* 0x000fe4000f8e0205 */
[----:B------:R-:W-:Y:S02]  /*0240*/  UIADD3 UR6, UPT, UPT, UR6, 0x10, URZ ;  /* 0x0000001006067890 */ /* 0x000fe4000fffe0ff */
[----:B------:R-:W-:Y:S02]  /*0250*/  UIMAD UR8, UR8, UR5, URZ ;  /* 0x00000005080872a4 */ /* 0x000fe4000f8e02ff */
[----:B------:R-:W-:-:S02]  /*0260*/  UIADD3 UR5, UPT, UPT, UR4, -0x6, URZ ;  /* 0xfffffffa04057890 */ /* 0x000fc4000fffe0ff */
[----:B------:R-:W-:Y:S02]  /*0270*/  UIMAD UR7, UR7, UR8, URZ ;  /* 0x00000008070772a4 */ /* 0x000fe4000f8e02ff */
[----:B------:R-:W-:Y:S02]  /*0280*/  UIADD3 UR8, UPT, UPT, UR4, -0x8, URZ ;  /* 0xfffffff804087890 */ /* 0x000fe4000fffe0ff */
[----:B------:R-:W-:Y:S02]  /*0290*/  UIMAD UR5, UR5, UR7, URZ ;  /* 0x00000007050572a4 */ /* 0x000fe4000f8e02ff */
[----:B------:R-:W-:Y:S02]  /*02a0*/  UIADD3 UR7, UPT, UPT, UR4, -0x9, URZ ;  /* 0xfffffff704077890 */ /* 0x000fe4000fffe0ff */
[----:B------:R-:W-:Y:S02]  /*02b0*/  UIMAD UR5, UR5, UR8, UR5 ;  /* 0x00000008050572a4 */ /* 0x000fe4000f8e0205 */
[----:B------:R-:W-:-:S02]  /*02c0*/  UISETP.GE.AND UP1, UPT, UR6, -0xc, UPT ;  /* 0xfffffff40600788c */ /* 0x000fc4000bf26270 */
[----:B------:R-:W-:Y:S02]  /*02d0*/  UIMAD UR8, UR8, UR5, URZ ;  /* 0x00000005080872a4 */ /* 0x000fe4000f8e02ff */
[----:B------:R-:W-:Y:S02]  /*02e0*/  UIADD3 UR5, UPT, UPT, UR4, -0xa, URZ ;  /* 0xfffffff604057890 */ /* 0x000fe4000fffe0ff */
[----:B------:R-:W-:Y:S02]  /*02f0*/  UIMAD UR7, UR7, UR8, URZ ;  /* 0x00000008070772a4 */ /* 0x000fe4000f8e02ff */
[----:B------:R-:W-:Y:S02]  /*0300*/  UIADD3 UR8, UPT, UPT, UR4, -0xc, URZ ;  /* 0xfffffff404087890 */ /* 0x000fe4000fffe0ff */
[----:B------:R-:W-:Y:S02]  /*0310*/  UIMAD UR5, UR5, UR7, URZ ;  /* 0x00000007050572a4 */ /* 0x000fe4000f8e02ff */
[----:B------:R-:W-:-:S02]  /*0320*/  UIADD3 UR7, UPT, UPT, UR4, -0xd, URZ ;  /* 0xfffffff304077890 */ /* 0x000fc4000fffe0ff */
[----:B------:R-:W-:-:S04]  /*0330*/  UIMAD UR5, UR5, UR8, UR5 ;  /* 0x00000008050572a4 */ /* 0x000fc8000f8e0205 */
[----:B------:R-:W-:Y:S02]  /*0340*/  UIMAD UR8, UR8, UR5, URZ ;  /* 0x00000005080872a4 */ /* 0x000fe4000f8e02ff */
[----:B------:R-:W-:Y:S02]  /*0350*/  UIADD3 UR5, UPT, UPT, UR4, -0xe, URZ ;  /* 0xfffffff204057890 */ /* 0x000fe4000fffe0ff */
[----:B------:R-:W-:Y:S02]  /*0360*/  UIMAD UR7, UR7, UR8, URZ ;  /* 0x00000008070772a4 */ /* 0x000fe4000f8e02ff */
[----:B------:R-:W-:Y:S02]  /*0370*/  UIADD3 UR4, UPT, UPT, UR4, -0x10, URZ ;  /* 0xfffffff004047890 */ /* 0x000fe4000fffe0ff */
[----:B------:R-:W-:Y:S01]  /*0380*/  UIMAD UR5, UR5, UR7, URZ ;  /* 0x00000007050572a4 */ /* 0x000fe2000f8e02ff */
[----:B------:R-:W-:Y:S11]  /*0390*/  BRA.U !UP1, `(.L_x_4) ;  /* 0xfffffffd09847547 */ /* 0x000ff6000b83ffff */
.L_x_3:
[----:B------:R-:W-:-:S04]  /*03a0*/  UIADD3 UR7, UPT, UPT, -UR6, URZ, URZ ;  /* 0x000000ff06077290 */ /* 0x000fc8000fffe1ff */
[----:B------:R-:W-:-:S09]  /*03b0*/  UISETP.GT.AND UP1, UPT, UR7, 0x4, UPT ;  /* 0x000000040700788c */ /* 0x000fd2000bf24270 */
[----:B------:R-:W-:Y:S05]  /*03c0*/  BRA.U !UP1, `(.L_x_5) ;  /* 0x0000000109407547 */ /* 0x000fea000b800000 */
        /* <DEDUP_REMOVED lines=15> */
[----:B------:R-:W-:-:S11]  /*04c0*/  UPLOP3.LUT UP0, UPT, UPT, UPT, UPT, 0x40, 0x4 ;  /* 0x000000000004789c */ /* 0x000fd60003f0e870 */
.L_x_5:
[----:B------:R-:W-:-:S09]  /*04d0*/  UISETP.NE.OR UP0, UPT, UR6, URZ, UP0 ;  /* 0x000000ff0600728c */ /* 0x000fd20008705670 */
[----:B------:R-:W-:Y:S05]  /*04e0*/  BRA.U !UP0, `(.L_x_6) ;  /* 0x0000000108287547 */ /* 0x000fea000b800000 */
.L_x_2:
[----:B------:R-:W-:Y:S02]  /*04f0*/  UIADD3 UR6, UPT, UPT, UR6, 0x4, URZ ;  /* 0x0000000406067890 */ /* 0x000fe4000fffe0ff */
[----:B------:R-:W-:Y:S02]  /*0500*/  UIMAD UR5, UR4, UR5, UR5 ;  /* 0x00000005040572a4 */ /* 0x000fe4000f8e0205 */
[----:B------:R-:W-:Y:S02]  /*0510*/  UISETP.NE.AND UP0, UPT, UR6, URZ, UPT ;  /* 0x000000ff0600728c */ /* 0x000fe4000bf05270 */
[----:B------:R-:W-:Y:S02]  /*0520*/  UIADD3 UR7, UPT, UPT, UR4, -0x1, URZ ;  /* 0xffffffff04077890 */ /* 0x000fe4000fffe0ff */
[----:B------:R-:W-:Y:S02]  /*0530*/  UIMAD UR8, UR5, UR4, URZ ;  /* 0x00000004050872a4 */ /* 0x000fe4000f8e02ff */
[----:B------:R-:W-:-:S02]  /*0540*/  UIADD3 UR5, UPT, UPT, UR4, -0x2, URZ ;  /* 0xfffffffe04057890 */ /* 0x000fc4000fffe0ff */
[----:B------:R-:W-:Y:S02]  /*0550*/  UIMAD UR7, UR7, UR8, URZ ;  /* 0x00000008070772a4 */ /* 0x000fe4000f8e02ff */
[----:B------:R-:W-:Y:S02]  /*0560*/  UIADD3 UR4, UPT, UPT, UR4, -0x4, URZ ;  /* 0xfffffffc04047890 */ /* 0x000fe4000fffe0ff */
[----:B------:R-:W-:Y:S01]  /*0570*/  UIMAD UR5, UR5, UR7, URZ ;  /* 0x00000007050572a4 */ /* 0x000fe2000f8e02ff */
[----:B------:R-:W-:Y:S11]  /*0580*/  BRA.U UP0, `(.L_x_2) ;  /* 0xfffffffd00d87547 */ /* 0x000ff6000b83ffff */
.L_x_6:
[----:B------:R-:W-:-:S12]  /*0590*/  UIADD3 UR4, UPT, UPT, UR4, 0x1, URZ ;  /* 0x0000000104047890 */ /* 0x000fd8000fffe0ff */
.L_x_1:
[----:B------:R-:W-:-:S09]  /*05a0*/  UISETP.NE.AND UP0, UPT, UR9, URZ, UPT ;  /* 0x000000ff0900728c */ /* 0x000fd2000bf05270 */
[----:B------:R-:W-:Y:S05]  /*05b0*/  BRA.U !UP0, `(.L_x_0) ;  /* 0x00000001081c7547 */ /* 0x000fea000b800000 */
[----:B------:R-:W-:-:S12]  /*05c0*/  UIADD3 UR6, UPT, UPT, -UR9, URZ, URZ ;  /* 0x000000ff09067290 */ /* 0x000fd8000fffe1ff */
.L_x_7:
[----:B------:R-:W-:Y:S02]  /*05d0*/  UIADD3 UR6, UPT, UPT, UR6, 0x1, URZ ;  /* 0x0000000106067890 */ /* 0x000fe4000fffe0ff */
[----:B------:R-:W-:Y:S02]  /*05e0*/  UIADD3 UR7, UPT, UPT, UR4, -0x1, URZ ;  /* 0xffffffff04077890 */ /* 0x000fe4000fffe0ff */
[----:B------:R-:W-:Y:S02]  /*05f0*/  UISETP.NE.AND UP0, UPT, UR6, URZ, UPT ;  /* 0x000000ff0600728c */ /* 0x000fe4000bf05270 */
[----:B------:R-:W-:-:S03]  /*0600*/  UIMAD UR5, UR5, UR4, URZ ;  /* 0x00000004050572a4 */ /* 0x000fc6000f8e02ff */
[----:B------:R-:W-:-:S04]  /*0610*/  UMOV UR4, UR7 ;  /* 0x0000000700047c82 */ /* 0x000fc80008000000 */
[----:B------:R-:W-:Y:S05]  /*0620*/  BRA.U UP0, `(.L_x_7) ;  /* 0xfffffffd00e87547 */ /* 0x000fea000b83ffff */
.L_x_0:
[----:B------:R-:W-:Y:S02]  /*0630*/  HFMA2 R3, -RZ, RZ, 0, 0 ;  /* 0x00000000ff037431 */ /* 0x000fe400000001ff */
[----:B------:R-:W-:Y:S02]  /*0640*/  IMAD.U32 R5, RZ, RZ, UR5 ;  /* 0x00000005ff057e24 */ /* 0x000fe4000f8e00ff */
[----:B------:R-:W-:Y:S05]  /*0650*/  RET.REL.NODEC R2 `(_Z6kerneliPi) ;  /* 0xfffffff802687950 */ /* 0x000fea0003c3ffff */
.L_x_8:
[----:B------:R-:W-:-:S00]  /*0660*/  BRA `(.L_x_8) ;  /* 0xfffffffc00fc7947 */ /* 0x000fc0000383ffff */
[----:B------:R-:W-:-:S00]  /*0670*/  NOP ;  /* 0x0000000000007918 */ /* 0x000fc00000000000 */
        /* <DEDUP_REMOVED lines=8> */
.L_x_9:


//--------------------- .nv.shared.reserved.0     --------------------------
	.section	.nv.shared.reserved.0,"aw",@nobits
	.weak		__nv_reservedSMEM_offset_0_alias
	.size		__nv_reservedSMEM_offset_0_alias, 0, 64
	.other		__nv_reservedSMEM_offset_0_alias,@"STO_CUDA_RESERVED_SHARED STV_DEFAULT"
__nv_reservedSMEM_offset_0_alias:
	.zero		0
	.zero		64


//--------------------- .nv.constant0._Z6kerneliPi --------------------------
	.section	.nv.constant0._Z6kerneliPi,"a",@progbits
	.sectionflags	@""
	.align	4
.nv.constant0._Z6kerneliPi:
	.zero		912


//--------------------- SYMBOLS --------------------------

	.type		.nv.reservedSmem.offset0,@object
	.size		.nv.reservedSmem.offset0,0x4
